//
// Generated by NVIDIA NVVM Compiler
//
// Compiler Build ID: CL-36424714
// Cuda compilation tools, release 13.0, V13.0.88
// Based on NVVM 20.0.0
//

.version 9.0
.target sm_100
.address_size 64

	// .globl	_Z6vecaddPfS_S_i

.visible .entry _Z6vecaddPfS_S_i(
	.param .u64 .ptr .align 1 _Z6vecaddPfS_S_i_param_0,
	.param .u64 .ptr .align 1 _Z6vecaddPfS_S_i_param_1,
	.param .u64 .ptr .align 1 _Z6vecaddPfS_S_i_param_2,
	.param .u32 _Z6vecaddPfS_S_i_param_3
)
{
	.reg .pred 	%p<2>;
	.reg .b32 	%r<6>;
	.reg .b32 	%f<4>;
	.reg .b64 	%rd<11>;

	ld.param.u64 	%rd1, [_Z6vecaddPfS_S_i_param_0];
	ld.param.u64 	%rd2, [_Z6vecaddPfS_S_i_param_1];
	ld.param.u64 	%rd3, [_Z6vecaddPfS_S_i_param_2];
	ld.param.u32 	%r2, [_Z6vecaddPfS_S_i_param_3];
	mov.u32 	%r3, %tid.x;
	mov.u32 	%r4, %ctaid.x;
	mov.u32 	%r5, %ntid.x;
	mad.lo.s32 	%r1, %r4, %r5, %r3;
	setp.ge.s32 	%p1, %r1, %r2;
	@%p1 bra 	$L__BB0_2;
	cvta.to.global.u64 	%rd4, %rd2;
	cvta.to.global.u64 	%rd5, %rd3;
	cvta.to.global.u64 	%rd6, %rd1;
	mul.wide.s32 	%rd7, %r1, 4;
	add.s64 	%rd8, %rd4, %rd7;
	ld.global.f32 	%f1, [%rd8];
	add.s64 	%rd9, %rd5, %rd7;
	ld.global.f32 	%f2, [%rd9];
	mul.f32 	%f3, %f1, %f2;
	add.s64 	%rd10, %rd6, %rd7;
	st.global.f32 	[%rd10], %f3;
$L__BB0_2:
	ret;

}


// ===== COMPILED SASS (sm_100) =====

	.target	sm_100

	.elftype	@"ET_EXEC"


//--------------------- .note.nv.tkinfo           --------------------------
	.section	.note.nv.tkinfo,"",@"SHT_NOTE"
	.sectionflags	@"SHF_NOTE_NV_TKINFO"
	.tkinfo
        /*0018*/ 	.word	0x00000002
        /*0030*/ 	.string	""
        /*0030*/ 	.string	"ptxas"
        /*0030*/ 	.string	"Cuda compilation tools, release 13.0, V13.0.88"
        /*0030*/ 	.string	"Build cuda_13.0.r13.0/compiler.36424714_0"
        /*0030*/ 	.string	"-arch sm_100 -m 64 "



//--------------------- .note.nv.cuinfo           --------------------------
	.section	.note.nv.cuinfo,"",@"SHT_NOTE"
	.sectionflags	@"SHF_NOTE_NV_CUINFO"
        /*0018*/ 	.short	0x0002
        /*001a*/ 	.short	0x0064
        /*001c*/ 	.short	0x0082
	.zero		2


//--------------------- .nv.info                  --------------------------
	.section	.nv.info,"",@"SHT_CUDA_INFO"
	.align	4


	//----- nvinfo : EIATTR_REGCOUNT
	.align		4
        /*0000*/ 	.byte	0x04, 0x2f
        /*0002*/ 	.short	(.L_1 - .L_0)
	.align		4
.L_0:
        /*0004*/ 	.word	index@(_Z6vecaddPfS_S_i)
        /*0008*/ 	.word	0x0000000c


	//----- nvinfo : EIATTR_FRAME_SIZE
	.align		4
.L_1:
        /*000c*/ 	.byte	0x04, 0x11
        /*000e*/ 	.short	(.L_3 - .L_2)
	.align		4
.L_2:
        /*0010*/ 	.word	index@(_Z6vecaddPfS_S_i)
        /*0014*/ 	.word	0x00000000


	//----- nvinfo : EIATTR_MIN_STACK_SIZE
	.align		4
.L_3:
        /*0018*/ 	.byte	0x04, 0x12
        /*001a*/ 	.short	(.L_5 - .L_4)
	.align		4
.L_4:
        /*001c*/ 	.word	index@(_Z6vecaddPfS_S_i)
        /*0020*/ 	.word	0x00000000
.L_5:


//--------------------- .nv.compat                --------------------------
	.section	.nv.compat,"",@"SHT_CUDA_COMPAT_INFO"
	.align	4
        /*0000*/ 	.byte	0x02, 0x09, 0x00, 0x00, 0x02, 0x02, 0x01, 0x00, 0x02, 0x05, 0x05, 0x00, 0x03, 0x07, 0x01, 0x01
        /*0010*/ 	.byte	0x02, 0x03, 0x00, 0x00, 0x02, 0x06, 0x01, 0x00, 0x04, 0x0b, 0x08, 0x00, 0x09, 0x00, 0x00, 0x00
        /*0020*/ 	.byte	0x00, 0x00, 0x00, 0x00


//--------------------- .nv.info._Z6vecaddPfS_S_i --------------------------
	.section	.nv.info._Z6vecaddPfS_S_i,"",@"SHT_CUDA_INFO"
	.sectionflags	@""
	.align	4


	//----- nvinfo : EIATTR_CUDA_API_VERSION
	.align		4
        /*0000*/ 	.byte	0x04, 0x37
        /*0002*/ 	.short	(.L_7 - .L_6)
.L_6:
        /*0004*/ 	.word	0x00000082


	//----- nvinfo : EIATTR_KPARAM_INFO
	.align		4
.L_7:
        /*0008*/ 	.byte	0x04, 0x17
        /*000a*/ 	.short	(.L_9 - .L_8)
.L_8:
        /*000c*/ 	.word	0x00000000
        /*0010*/ 	.short	0x0003
        /*0012*/ 	.short	0x0018
        /*0014*/ 	.byte	0x00, 0xf0, 0x11, 0x00


	//----- nvinfo : EIATTR_KPARAM_INFO
	.align		4
.L_9:
        /*0018*/ 	.byte	0x04, 0x17
        /*001a*/ 	.short	(.L_11 - .L_10)
.L_10:
        /*001c*/ 	.word	0x00000000
        /*0020*/ 	.short	0x0002
        /*0022*/ 	.short	0x0010
        /*0024*/ 	.byte	0x00, 0xf5, 0x21, 0x00


	//----- nvinfo : EIATTR_KPARAM_INFO
	.align		4
.L_11:
        /*0028*/ 	.byte	0x04, 0x17
        /*002a*/ 	.short	(.L_13 - .L_12)
.L_12:
        /*002c*/ 	.word	0x00000000
        /*0030*/ 	.short	0x0001
        /*0032*/ 	.short	0x0008
        /*0034*/ 	.byte	0x00, 0xf5, 0x21, 0x00


	//----- nvinfo : EIATTR_KPARAM_INFO
	.align		4
.L_13:
        /*0038*/ 	.byte	0x04, 0x17
        /*003a*/ 	.short	(.L_15 - .L_14)
.L_14:
        /*003c*/ 	.word	0x00000000
        /*0040*/ 	.short	0x0000
        /*0042*/ 	.short	0x0000
        /*0044*/ 	.byte	0x00, 0xf5, 0x21, 0x00


	//----- nvinfo : EIATTR_SPARSE_MMA_MASK
	.align		4
.L_15:
        /*0048*/ 	.byte	0x03, 0x50
        /*004a*/ 	.short	0x0000


	//----- nvinfo : EIATTR_MAXREG_COUNT
	.align		4
        /*004c*/ 	.byte	0x03, 0x1b
        /*004e*/ 	.short	0x00ff


	//----- nvinfo : EIATTR_MERCURY_ISA_VERSION
	.align		4
        /*0050*/ 	.byte	0x03, 0x5f
        /*0052*/ 	.short	0x0101


	//----- nvinfo : EIATTR_VRC_CTA_INIT_COUNT
	.align		4
        /*0054*/ 	.byte	0x02, 0x4a
	.zero		1
	.zero		1


	//----- nvinfo : EIATTR_EXIT_INSTR_OFFSETS
	.align		4
        /*0058*/ 	.byte	0x04, 0x1c
        /*005a*/ 	.short	(.L_17 - .L_16)


	//   ....[0]....
.L_16:
        /*005c*/ 	.word	0x00000070


	//   ....[1]....
        /*0060*/ 	.word	0x00000130


	//----- nvinfo : EIATTR_CBANK_PARAM_SIZE
	.align		4
.L_17:
        /*0064*/ 	.byte	0x03, 0x19
        /*0066*/ 	.short	0x001c


	//----- nvinfo : EIATTR_PARAM_CBANK
	.align		4
        /*0068*/ 	.byte	0x04, 0x0a
        /*006a*/ 	.short	(.L_19 - .L_18)
	.align		4
.L_18:
        /*006c*/ 	.word	index@(.nv.constant0._Z6vecaddPfS_S_i)
        /*0070*/ 	.short	0x0380
        /*0072*/ 	.short	0x001c


	//----- nvinfo : EIATTR_SW_WAR
	.align		4
.L_19:
        /*0074*/ 	.byte	0x04, 0x36
        /*0076*/ 	.short	(.L_21 - .L_20)
.L_20:
        /*0078*/ 	.word	0x00000008
.L_21:


//--------------------- .nv.callgraph             --------------------------
	.section	.nv.callgraph,"",@"SHT_CUDA_CALLGRAPH"
	.align	4
	.sectionentsize	8
	.align		4
        /*0000*/ 	.word	0x00000000
	.align		4
        /*0004*/ 	.word	0xffffffff
	.align		4
        /*0008*/ 	.word	0x00000000
	.align		4
        /*000c*/ 	.word	0xfffffffe
	.align		4
        /*0010*/ 	.word	0x00000000
	.align		4
        /*0014*/ 	.word	0xfffffffd
	.align		4
        /*0018*/ 	.word	0x00000000
	.align		4
        /*001c*/ 	.word	0xfffffffc


//--------------------- .text._Z6vecaddPfS_S_i    --------------------------
	.section	.text._Z6vecaddPfS_S_i,"ax",@progbits
	.align	128
        .global         _Z6vecaddPfS_S_i
        .type           _Z6vecaddPfS_S_i,@function
        .size           _Z6vecaddPfS_S_i,(.L_x_1 - _Z6vecaddPfS_S_i)
        .other          _Z6vecaddPfS_S_i,@"STO_CUDA_ENTRY STV_DEFAULT"
_Z6vecaddPfS_S_i:
.text._Z6vecaddPfS_S_i:
[----:B------:R-:W-:Y:S01]  /*0000*/  LDC R1, c[0x0][0x37c] ;  /* 0x0000df00ff017b82 */ /* 0x000fe20000000800 */
[----:B------:R-:W0:Y:S07]  /*0010*/  S2R R9, SR_TID.X ;  /* 0x0000000000097919 */ /* 0x000e2e0000002100 */
[----:B------:R-:W0:Y:S01]  /*0020*/  S2UR UR4, SR_CTAID.X ;  /* 0x00000000000479c3 */ /* 0x000e220000002500 */
[----:B------:R-:W1:Y:S07]  /*0030*/  LDCU UR5, c[0x0][0x398] ;  /* 0x00007300ff0577ac */ /* 0x000e6e0008000800 */
[----:B------:R-:W0:Y:S02]  /*0040*/  LDC R0, c[0x0][0x360] ;  /* 0x0000d800ff007b82 */ /* 0x000e240000000800 */
[----:B0-----:R-:W-:-:S05]  /*0050*/  IMAD R9, R0, UR4, R9 ;  /* 0x0000000400097c24 */ /* 0x001fca000f8e0209 */
[----:B-1----:R-:W-:-:S13]  /*0060*/  ISETP.GE.AND P0, PT, R9, UR5, PT ;  /* 0x0000000509007c0c */ /* 0x002fda000bf06270 */
[----:B------:R-:W-:Y:S05]  /*0070*/  @P0 EXIT ;  /* 0x000000000000094d */ /* 0x000fea0003800000 */
[----:B------:R-:W0:Y:S01]  /*0080*/  LDC.64 R2, c[0x0][0x388] ;  /* 0x0000e200ff027b82 */ /* 0x000e220000000a00 */
[----:B------:R-:W1:Y:S07]  /*0090*/  LDCU.64 UR4, c[0x0][0x358] ;  /* 0x00006b00ff0477ac */ /* 0x000e6e0008000a00 */
[----:B------:R-:W2:Y:S08]  /*00a0*/  LDC.64 R4, c[0x0][0x390] ;  /* 0x0000e400ff047b82 */ /* 0x000eb00000000a00 */
[----:B------:R-:W3:Y:S01]  /*00b0*/  LDC.64 R6, c[0x0][0x380] ;  /* 0x0000e000ff067b82 */ /* 0x000ee20000000a00 */
[----:B0-----:R-:W-:-:S06]  /*00c0*/  IMAD.WIDE R2, R9, 0x4, R2 ;  /* 0x0000000409027825 */ /* 0x001fcc00078e0202 */
[----:B-1----:R-:W4:Y:S01]  /*00d0*/  LDG.E R2, desc[UR4][R2.64] ;  /* 0x0000000402027981 */ /* 0x002f22000c1e1900 */
[----:B--2---:R-:W-:-:S06]  /*00e0*/  IMAD.WIDE R4, R9, 0x4, R4 ;  /* 0x0000000409047825 */ /* 0x004fcc00078e0204 */
[----:B------:R-:W4:Y:S01]  /*00f0*/  LDG.E R5, desc[UR4][R4.64] ;  /* 0x0000000404057981 */ /* 0x000f22000c1e1900 */
[----:B---3--:R-:W-:-:S04]  /*0100*/  IMAD.WIDE R6, R9, 0x4, R6 ;  /* 0x0000000409067825 */ /* 0x008fc800078e0206 */
[----:B----4-:R-:W-:-:S05]  /*0110*/  FMUL R9, R2, R5 ;  /* 0x0000000502097220 */ /* 0x010fca0000400000 */
[----:B------:R-:W-:Y:S01]  /*0120*/  STG.E desc[UR4][R6.64], R9 ;  /* 0x0000000906007986 */ /* 0x000fe2000c101904 */
[----:B------:R-:W-:Y:S05]  /*0130*/  EXIT ;  /* 0x000000000000794d */ /* 0x000fea0003800000 */
.L_x_0:
[----:B------:R-:W-:-:S00]  /*0140*/  BRA `(.L_x_0) ;  /* 0xfffffffc00fc7947 */ /* 0x000fc0000383ffff */
[----:B------:R-:W-:-:S00]  /*0150*/  NOP ;  /* 0x0000000000007918 */ /* 0x000fc00000000000 */
        /* <DEDUP_REMOVED lines=10> */
.L_x_1:


//--------------------- .nv.shared.reserved.0     --------------------------
	.section	.nv.shared.reserved.0,"aw",@nobits
	.weak		__nv_reservedSMEM_offset_0_alias
	.size		__nv_reservedSMEM_offset_0_alias, 0, 64
	.other		__nv_reservedSMEM_offset_0_alias,@"STO_CUDA_RESERVED_SHARED STV_DEFAULT"
__nv_reservedSMEM_offset_0_alias:
	.zero		0
	.zero		64


//--------------------- .nv.constant0._Z6vecaddPfS_S_i --------------------------
	.section	.nv.constant0._Z6vecaddPfS_S_i,"a",@progbits
	.sectionflags	@""
	.align	4
.nv.constant0._Z6vecaddPfS_S_i:
	.zero		924


//--------------------- SYMBOLS --------------------------

	.type		.nv.reservedSmem.offset0,@object
	.size		.nv.reservedSmem.offset0,0x4
